//
// Generated by NVIDIA NVVM Compiler
//
// Compiler Build ID: CL-36424714
// Cuda compilation tools, release 13.0, V13.0.88
// Based on NVVM 20.0.0
//

.version 9.0
.target sm_100
.address_size 64

	// .globl	_Z9addKernelPfii

.visible .entry _Z9addKernelPfii(
	.param .u64 .ptr .align 1 _Z9addKernelPfii_param_0,
	.param .u32 _Z9addKernelPfii_param_1,
	.param .u32 _Z9addKernelPfii_param_2
)
{
	.reg .pred 	%p<2>;
	.reg .b32 	%r<8>;
	.reg .b32 	%f<3>;
	.reg .b64 	%rd<5>;

	ld.param.u64 	%rd1, [_Z9addKernelPfii_param_0];
	ld.param.u32 	%r2, [_Z9addKernelPfii_param_1];
	ld.param.u32 	%r3, [_Z9addKernelPfii_param_2];
	mov.u32 	%r4, %ctaid.x;
	mov.u32 	%r5, %ntid.x;
	mov.u32 	%r6, %tid.x;
	mad.lo.s32 	%r7, %r4, %r5, %r6;
	add.s32 	%r1, %r2, %r7;
	setp.ge.s32 	%p1, %r7, %r3;
	@%p1 bra 	$L__BB0_2;
	cvta.to.global.u64 	%rd2, %rd1;
	mul.wide.s32 	%rd3, %r1, 4;
	add.s64 	%rd4, %rd2, %rd3;
	ld.global.f32 	%f1, [%rd4];
	add.f32 	%f2, %f1, 0f3F800000;
	st.global.f32 	[%rd4], %f2;
$L__BB0_2:
	ret;

}


// ===== COMPILED SASS (sm_100) =====

	.target	sm_100

	.elftype	@"ET_EXEC"


//--------------------- .note.nv.tkinfo           --------------------------
	.section	.note.nv.tkinfo,"",@"SHT_NOTE"
	.sectionflags	@"SHF_NOTE_NV_TKINFO"
	.tkinfo
        /*0018*/ 	.word	0x00000002
        /*0030*/ 	.string	""
        /*0030*/ 	.string	"ptxas"
        /*0030*/ 	.string	"Cuda compilation tools, release 13.0, V13.0.88"
        /*0030*/ 	.string	"Build cuda_13.0.r13.0/compiler.36424714_0"
        /*0030*/ 	.string	"-arch sm_100 -m 64 "



//--------------------- .note.nv.cuinfo           --------------------------
	.section	.note.nv.cuinfo,"",@"SHT_NOTE"
	.sectionflags	@"SHF_NOTE_NV_CUINFO"
        /*0018*/ 	.short	0x0002
        /*001a*/ 	.short	0x0064
        /*001c*/ 	.short	0x0082
	.zero		2


//--------------------- .nv.info                  --------------------------
	.section	.nv.info,"",@"SHT_CUDA_INFO"
	.align	4


	//----- nvinfo : EIATTR_REGCOUNT
	.align		4
        /*0000*/ 	.byte	0x04, 0x2f
        /*0002*/ 	.short	(.L_1 - .L_0)
	.align		4
.L_0:
        /*0004*/ 	.word	index@(_Z9addKernelPfii)
        /*0008*/ 	.word	0x00000008


	//----- nvinfo : EIATTR_FRAME_SIZE
	.align		4
.L_1:
        /*000c*/ 	.byte	0x04, 0x11
        /*000e*/ 	.short	(.L_3 - .L_2)
	.align		4
.L_2:
        /*0010*/ 	.word	index@(_Z9addKernelPfii)
        /*0014*/ 	.word	0x00000000


	//----- nvinfo : EIATTR_MIN_STACK_SIZE
	.align		4
.L_3:
        /*0018*/ 	.byte	0x04, 0x12
        /*001a*/ 	.short	(.L_5 - .L_4)
	.align		4
.L_4:
        /*001c*/ 	.word	index@(_Z9addKernelPfii)
        /*0020*/ 	.word	0x00000000
.L_5:


//--------------------- .nv.compat                --------------------------
	.section	.nv.compat,"",@"SHT_CUDA_COMPAT_INFO"
	.align	4
        /*0000*/ 	.byte	0x02, 0x09, 0x00, 0x00, 0x02, 0x02, 0x01, 0x00, 0x02, 0x05, 0x05, 0x00, 0x03, 0x07, 0x01, 0x01
        /*0010*/ 	.byte	0x02, 0x03, 0x00, 0x00, 0x02, 0x06, 0x01, 0x00, 0x04, 0x0b, 0x08, 0x00, 0x09, 0x00, 0x00, 0x00
        /*0020*/ 	.byte	0x00, 0x00, 0x00, 0x00


//--------------------- .nv.info._Z9addKernelPfii --------------------------
	.section	.nv.info._Z9addKernelPfii,"",@"SHT_CUDA_INFO"
	.sectionflags	@""
	.align	4


	//----- nvinfo : EIATTR_CUDA_API_VERSION
	.align		4
        /*0000*/ 	.byte	0x04, 0x37
        /*0002*/ 	.short	(.L_7 - .L_6)
.L_6:
        /*0004*/ 	.word	0x00000082


	//----- nvinfo : EIATTR_KPARAM_INFO
	.align		4
.L_7:
        /*0008*/ 	.byte	0x04, 0x17
        /*000a*/ 	.short	(.L_9 - .L_8)
.L_8:
        /*000c*/ 	.word	0x00000000
        /*0010*/ 	.short	0x0002
        /*0012*/ 	.short	0x000c
        /*0014*/ 	.byte	0x00, 0xf0, 0x11, 0x00


	//----- nvinfo : EIATTR_KPARAM_INFO
	.align		4
.L_9:
        /*0018*/ 	.byte	0x04, 0x17
        /*001a*/ 	.short	(.L_11 - .L_10)
.L_10:
        /*001c*/ 	.word	0x00000000
        /*0020*/ 	.short	0x0001
        /*0022*/ 	.short	0x0008
        /*0024*/ 	.byte	0x00, 0xf0, 0x11, 0x00


	//----- nvinfo : EIATTR_KPARAM_INFO
	.align		4
.L_11:
        /*0028*/ 	.byte	0x04, 0x17
        /*002a*/ 	.short	(.L_13 - .L_12)
.L_12:
        /*002c*/ 	.word	0x00000000
        /*0030*/ 	.short	0x0000
        /*0032*/ 	.short	0x0000
        /*0034*/ 	.byte	0x00, 0xf5, 0x21, 0x00


	//----- nvinfo : EIATTR_SPARSE_MMA_MASK
	.align		4
.L_13:
        /*0038*/ 	.byte	0x03, 0x50
        /*003a*/ 	.short	0x0000


	//----- nvinfo : EIATTR_MAXREG_COUNT
	.align		4
        /*003c*/ 	.byte	0x03, 0x1b
        /*003e*/ 	.short	0x00ff


	//----- nvinfo : EIATTR_MERCURY_ISA_VERSION
	.align		4
        /*0040*/ 	.byte	0x03, 0x5f
        /*0042*/ 	.short	0x0101


	//----- nvinfo : EIATTR_VRC_CTA_INIT_COUNT
	.align		4
        /*0044*/ 	.byte	0x02, 0x4a
	.zero		1
	.zero		1


	//----- nvinfo : EIATTR_EXIT_INSTR_OFFSETS
	.align		4
        /*0048*/ 	.byte	0x04, 0x1c
        /*004a*/ 	.short	(.L_15 - .L_14)


	//   ....[0]....
.L_14:
        /*004c*/ 	.word	0x00000080


	//   ....[1]....
        /*0050*/ 	.word	0x000000f0


	//----- nvinfo : EIATTR_CBANK_PARAM_SIZE
	.align		4
.L_15:
        /*0054*/ 	.byte	0x03, 0x19
        /*0056*/ 	.short	0x0010


	//----- nvinfo : EIATTR_PARAM_CBANK
	.align		4
        /*0058*/ 	.byte	0x04, 0x0a
        /*005a*/ 	.short	(.L_17 - .L_16)
	.align		4
.L_16:
        /*005c*/ 	.word	index@(.nv.constant0._Z9addKernelPfii)
        /*0060*/ 	.short	0x0380
        /*0062*/ 	.short	0x0010


	//----- nvinfo : EIATTR_SW_WAR
	.align		4
.L_17:
        /*0064*/ 	.byte	0x04, 0x36
        /*0066*/ 	.short	(.L_19 - .L_18)
.L_18:
        /*0068*/ 	.word	0x00000008
.L_19:


//--------------------- .nv.callgraph             --------------------------
	.section	.nv.callgraph,"",@"SHT_CUDA_CALLGRAPH"
	.align	4
	.sectionentsize	8
	.align		4
        /*0000*/ 	.word	0x00000000
	.align		4
        /*0004*/ 	.word	0xffffffff
	.align		4
        /*0008*/ 	.word	0x00000000
	.align		4
        /*000c*/ 	.word	0xfffffffe
	.align		4
        /*0010*/ 	.word	0x00000000
	.align		4
        /*0014*/ 	.word	0xfffffffd
	.align		4
        /*0018*/ 	.word	0x00000000
	.align		4
        /*001c*/ 	.word	0xfffffffc


//--------------------- .text._Z9addKernelPfii    --------------------------
	.section	.text._Z9addKernelPfii,"ax",@progbits
	.align	128
        .global         _Z9addKernelPfii
        .type           _Z9addKernelPfii,@function
        .size           _Z9addKernelPfii,(.L_x_1 - _Z9addKernelPfii)
        .other          _Z9addKernelPfii,@"STO_CUDA_ENTRY STV_DEFAULT"
_Z9addKernelPfii:
.text._Z9addKernelPfii:
[----:B------:R-:W-:Y:S01]  /*0000*/  LDC R1, c[0x0][0x37c] ;  /* 0x0000df00ff017b82 */ /* 0x000fe20000000800 */
[----:B------:R-:W0:Y:S07]  /*0010*/  S2R R3, SR_TID.X ;  /* 0x0000000000037919 */ /* 0x000e2e0000002100 */
[----:B------:R-:W0:Y:S01]  /*0020*/  S2UR UR4, SR_CTAID.X ;  /* 0x00000000000479c3 */ /* 0x000e220000002500 */
[----:B------:R-:W1:Y:S07]  /*0030*/  LDCU.64 UR6, c[0x0][0x388] ;  /* 0x00007100ff0677ac */ /* 0x000e6e0008000a00 */
[----:B------:R-:W0:Y:S02]  /*0040*/  LDC R0, c[0x0][0x360] ;  /* 0x0000d800ff007b82 */ /* 0x000e240000000800 */
[----:B0-----:R-:W-:-:S05]  /*0050*/  IMAD R0, R0, UR4, R3 ;  /* 0x0000000400007c24 */ /* 0x001fca000f8e0203 */
[C---:B-1----:R-:W-:Y:S02]  /*0060*/  ISETP.GE.AND P0, PT, R0.reuse, UR7, PT ;  /* 0x0000000700007c0c */ /* 0x042fe4000bf06270 */
[----:B------:R-:W-:-:S11]  /*0070*/  IADD3 R5, PT, PT, R0, UR6, RZ ;  /* 0x0000000600057c10 */ /* 0x000fd6000fffe0ff */
[----:B------:R-:W-:Y:S05]  /*0080*/  @P0 EXIT ;  /* 0x000000000000094d */ /* 0x000fea0003800000 */
[----:B------:R-:W0:Y:S01]  /*0090*/  LDC.64 R2, c[0x0][0x380] ;  /* 0x0000e000ff027b82 */ /* 0x000e220000000a00 */
[----:B------:R-:W1:Y:S01]  /*00a0*/  LDCU.64 UR4, c[0x0][0x358] ;  /* 0x00006b00ff0477ac */ /* 0x000e620008000a00 */
[----:B0-----:R-:W-:-:S05]  /*00b0*/  IMAD.WIDE R2, R5, 0x4, R2 ;  /* 0x0000000405027825 */ /* 0x001fca00078e0202 */
[----:B-1----:R-:W2:Y:S02]  /*00c0*/  LDG.E R0, desc[UR4][R2.64] ;  /* 0x0000000402007981 */ /* 0x002ea4000c1e1900 */
[----:B--2---:R-:W-:-:S05]  /*00d0*/  FADD R5, R0, 1 ;  /* 0x3f80000000057421 */ /* 0x004fca0000000000 */
[----:B------:R-:W-:Y:S01]  /*00e0*/  STG.E desc[UR4][R2.64], R5 ;  /* 0x0000000502007986 */ /* 0x000fe2000c101904 */
[----:B------:R-:W-:Y:S05]  /*00f0*/  EXIT ;  /* 0x000000000000794d */ /* 0x000fea0003800000 */
.L_x_0:
[----:B------:R-:W-:-:S00]  /*0100*/  BRA `(.L_x_0) ;  /* 0xfffffffc00fc7947 */ /* 0x000fc0000383ffff */
[----:B------:R-:W-:-:S00]  /*0110*/  NOP ;  /* 0x0000000000007918 */ /* 0x000fc00000000000 */
        /* <DEDUP_REMOVED lines=14> */
.L_x_1:


//--------------------- .nv.shared.reserved.0     --------------------------
	.section	.nv.shared.reserved.0,"aw",@nobits
	.weak		__nv_reservedSMEM_offset_0_alias
	.size		__nv_reservedSMEM_offset_0_alias, 0, 64
	.other		__nv_reservedSMEM_offset_0_alias,@"STO_CUDA_RESERVED_SHARED STV_DEFAULT"
__nv_reservedSMEM_offset_0_alias:
	.zero		0
	.zero		64


//--------------------- .nv.constant0._Z9addKernelPfii --------------------------
	.section	.nv.constant0._Z9addKernelPfii,"a",@progbits
	.sectionflags	@""
	.align	4
.nv.constant0._Z9addKernelPfii:
	.zero		912


//--------------------- SYMBOLS --------------------------

	.type		.nv.reservedSmem.offset0,@object
	.size		.nv.reservedSmem.offset0,0x4
